//
// Generated by NVIDIA NVVM Compiler
//
// Compiler Build ID: CL-36424714
// Cuda compilation tools, release 13.0, V13.0.88
// Based on NVVM 20.0.0
//

.version 9.0
.target sm_100
.address_size 64

	// .globl	_Z22kernel_excl_prefix_sumPfS_
// _ZZ10kernel_sumPfS_iE5toAdd has been demoted

.visible .entry _Z22kernel_excl_prefix_sumPfS_(
	.param .u64 .ptr .align 1 _Z22kernel_excl_prefix_sumPfS__param_0,
	.param .u64 .ptr .align 1 _Z22kernel_excl_prefix_sumPfS__param_1
)
{
	.reg .pred 	%p<3>;
	.reg .b32 	%r<18>;
	.reg .b32 	%f<12>;
	.reg .b64 	%rd<11>;

	ld.param.u64 	%rd5, [_Z22kernel_excl_prefix_sumPfS__param_0];
	ld.param.u64 	%rd6, [_Z22kernel_excl_prefix_sumPfS__param_1];
	mov.u32 	%r9, %ctaid.x;
	mov.u32 	%r10, %ntid.x;
	mov.u32 	%r11, %tid.x;
	mad.lo.s32 	%r12, %r9, %r10, %r11;
	shl.b32 	%r15, %r12, 12;
	or.b32  	%r17, %r15, 1;
	add.s32 	%r13, %r15, 4096;
	setp.ge.s32 	%p1, %r17, %r13;
	@%p1 bra 	$L__BB0_4;
	cvta.to.global.u64 	%rd7, %rd6;
	add.s64 	%rd1, %rd7, 8;
	cvta.to.global.u64 	%rd8, %rd5;
	add.s64 	%rd2, %rd8, 8;
	mov.f32 	%f11, 0f00000000;
	mov.b32 	%r16, 0;
$L__BB0_2:
	mul.wide.s32 	%rd9, %r17, 4;
	add.s64 	%rd3, %rd1, %rd9;
	mul.wide.s32 	%rd10, %r15, 4;
	add.s64 	%rd4, %rd2, %rd10;
	ld.global.f32 	%f5, [%rd4+-8];
	add.f32 	%f6, %f11, %f5;
	st.global.f32 	[%rd3+-8], %f6;
	ld.global.f32 	%f7, [%rd4+-4];
	add.f32 	%f8, %f6, %f7;
	st.global.f32 	[%rd3+-4], %f8;
	ld.global.f32 	%f9, [%rd4];
	add.f32 	%f2, %f8, %f9;
	st.global.f32 	[%rd3], %f2;
	setp.eq.s32 	%p2, %r16, 4092;
	@%p2 bra 	$L__BB0_4;
	ld.global.f32 	%f10, [%rd4+4];
	add.f32 	%f11, %f2, %f10;
	st.global.f32 	[%rd3+4], %f11;
	add.s32 	%r17, %r17, 4;
	add.s32 	%r16, %r16, 4;
	add.s32 	%r15, %r15, 4;
	bra.uni 	$L__BB0_2;
$L__BB0_4:
	ret;

}
	// .globl	_Z10kernel_sumPfS_i
.visible .entry _Z10kernel_sumPfS_i(
	.param .u64 .ptr .align 1 _Z10kernel_sumPfS_i_param_0,
	.param .u64 .ptr .align 1 _Z10kernel_sumPfS_i_param_1,
	.param .u32 _Z10kernel_sumPfS_i_param_2
)
{
	.reg .pred 	%p<2>;
	.reg .b32 	%r<13>;
	.reg .b32 	%f<21>;
	.reg .b64 	%rd<10>;
	// demoted variable
	.shared .align 4 .f32 _ZZ10kernel_sumPfS_iE5toAdd;
	ld.param.u64 	%rd2, [_Z10kernel_sumPfS_i_param_0];
	ld.param.u64 	%rd3, [_Z10kernel_sumPfS_i_param_1];
	ld.param.u32 	%r3, [_Z10kernel_sumPfS_i_param_2];
	cvta.to.global.u64 	%rd1, %rd3;
	mov.u32 	%r4, %ctaid.x;
	mov.u32 	%r5, %ntid.x;
	mov.u32 	%r6, %tid.x;
	mad.lo.s32 	%r7, %r4, %r5, %r6;
	shl.b32 	%r8, %r7, 3;
	div.s32 	%r9, %r8, %r3;
	mul.lo.s32 	%r10, %r9, %r3;
	shl.b32 	%r11, %r10, 1;
	add.s32 	%r1, %r11, %r3;
	sub.s32 	%r2, %r8, %r10;
	setp.ne.s32 	%p1, %r6, 0;
	@%p1 bra 	$L__BB1_2;
	cvta.to.global.u64 	%rd4, %rd2;
	mul.wide.s32 	%rd5, %r1, 4;
	add.s64 	%rd6, %rd1, %rd5;
	ld.global.f32 	%f1, [%rd6+-4];
	add.s64 	%rd7, %rd4, %rd5;
	ld.global.f32 	%f2, [%rd7+-4];
	add.f32 	%f3, %f1, %f2;
	st.shared.f32 	[_ZZ10kernel_sumPfS_iE5toAdd], %f3;
$L__BB1_2:
	bar.sync 	0;
	ld.shared.f32 	%f4, [_ZZ10kernel_sumPfS_iE5toAdd];
	add.s32 	%r12, %r1, %r2;
	mul.wide.s32 	%rd8, %r12, 4;
	add.s64 	%rd9, %rd1, %rd8;
	ld.global.f32 	%f5, [%rd9];
	add.f32 	%f6, %f5, %f4;
	st.global.f32 	[%rd9], %f6;
	ld.global.f32 	%f7, [%rd9+4];
	add.f32 	%f8, %f7, %f4;
	st.global.f32 	[%rd9+4], %f8;
	ld.global.f32 	%f9, [%rd9+8];
	add.f32 	%f10, %f9, %f4;
	st.global.f32 	[%rd9+8], %f10;
	ld.global.f32 	%f11, [%rd9+12];
	add.f32 	%f12, %f11, %f4;
	st.global.f32 	[%rd9+12], %f12;
	ld.global.f32 	%f13, [%rd9+16];
	add.f32 	%f14, %f13, %f4;
	st.global.f32 	[%rd9+16], %f14;
	ld.global.f32 	%f15, [%rd9+20];
	add.f32 	%f16, %f15, %f4;
	st.global.f32 	[%rd9+20], %f16;
	ld.global.f32 	%f17, [%rd9+24];
	add.f32 	%f18, %f17, %f4;
	st.global.f32 	[%rd9+24], %f18;
	ld.global.f32 	%f19, [%rd9+28];
	add.f32 	%f20, %f19, %f4;
	st.global.f32 	[%rd9+28], %f20;
	ret;

}


// ===== COMPILED SASS (sm_100) =====

	.target	sm_100

	.elftype	@"ET_EXEC"


//--------------------- .note.nv.tkinfo           --------------------------
	.section	.note.nv.tkinfo,"",@"SHT_NOTE"
	.sectionflags	@"SHF_NOTE_NV_TKINFO"
	.tkinfo
        /*0018*/ 	.word	0x00000002
        /*0030*/ 	.string	""
        /*0030*/ 	.string	"ptxas"
        /*0030*/ 	.string	"Cuda compilation tools, release 13.0, V13.0.88"
        /*0030*/ 	.string	"Build cuda_13.0.r13.0/compiler.36424714_0"
        /*0030*/ 	.string	"-arch sm_100 -m 64 "



//--------------------- .note.nv.cuinfo           --------------------------
	.section	.note.nv.cuinfo,"",@"SHT_NOTE"
	.sectionflags	@"SHF_NOTE_NV_CUINFO"
        /*0018*/ 	.short	0x0002
        /*001a*/ 	.short	0x0064
        /*001c*/ 	.short	0x0082
	.zero		2


//--------------------- .nv.info                  --------------------------
	.section	.nv.info,"",@"SHT_CUDA_INFO"
	.align	4


	//----- nvinfo : EIATTR_REGCOUNT
	.align		4
        /*0000*/ 	.byte	0x04, 0x2f
        /*0002*/ 	.short	(.L_1 - .L_0)
	.align		4
.L_0:
        /*0004*/ 	.word	index@(_Z22kernel_excl_prefix_sumPfS_)
        /*0008*/ 	.word	0x0000001e


	//----- nvinfo : EIATTR_FRAME_SIZE
	.align		4
.L_1:
        /*000c*/ 	.byte	0x04, 0x11
        /*000e*/ 	.short	(.L_3 - .L_2)
	.align		4
.L_2:
        /*0010*/ 	.word	index@(_Z22kernel_excl_prefix_sumPfS_)
        /*0014*/ 	.word	0x00000000


	//----- nvinfo : EIATTR_REGCOUNT
	.align		4
.L_3:
        /*0018*/ 	.byte	0x04, 0x2f
        /*001a*/ 	.short	(.L_5 - .L_4)
	.align		4
.L_4:
        /*001c*/ 	.word	index@(_Z10kernel_sumPfS_i)
        /*0020*/ 	.word	0x00000016


	//----- nvinfo : EIATTR_FRAME_SIZE
	.align		4
.L_5:
        /*0024*/ 	.byte	0x04, 0x11
        /*0026*/ 	.short	(.L_7 - .L_6)
	.align		4
.L_6:
        /*0028*/ 	.word	index@(_Z10kernel_sumPfS_i)
        /*002c*/ 	.word	0x00000000


	//----- nvinfo : EIATTR_MIN_STACK_SIZE
	.align		4
.L_7:
        /*0030*/ 	.byte	0x04, 0x12
        /*0032*/ 	.short	(.L_9 - .L_8)
	.align		4
.L_8:
        /*0034*/ 	.word	index@(_Z10kernel_sumPfS_i)
        /*0038*/ 	.word	0x00000000


	//----- nvinfo : EIATTR_MIN_STACK_SIZE
	.align		4
.L_9:
        /*003c*/ 	.byte	0x04, 0x12
        /*003e*/ 	.short	(.L_11 - .L_10)
	.align		4
.L_10:
        /*0040*/ 	.word	index@(_Z22kernel_excl_prefix_sumPfS_)
        /*0044*/ 	.word	0x00000000
.L_11:


//--------------------- .nv.compat                --------------------------
	.section	.nv.compat,"",@"SHT_CUDA_COMPAT_INFO"
	.align	4
        /*0000*/ 	.byte	0x02, 0x09, 0x00, 0x00, 0x02, 0x02, 0x01, 0x00, 0x02, 0x05, 0x05, 0x00, 0x03, 0x07, 0x01, 0x01
        /*0010*/ 	.byte	0x02, 0x03, 0x00, 0x00, 0x02, 0x06, 0x01, 0x00, 0x04, 0x0b, 0x08, 0x00, 0x09, 0x00, 0x00, 0x00
        /*0020*/ 	.byte	0x00, 0x00, 0x00, 0x00


//--------------------- .nv.info._Z10kernel_sumPfS_i --------------------------
	.section	.nv.info._Z10kernel_sumPfS_i,"",@"SHT_CUDA_INFO"
	.sectionflags	@""
	.align	4


	//----- nvinfo : EIATTR_CUDA_API_VERSION
	.align		4
        /*0000*/ 	.byte	0x04, 0x37
        /*0002*/ 	.short	(.L_13 - .L_12)
.L_12:
        /*0004*/ 	.word	0x00000082


	//----- nvinfo : EIATTR_KPARAM_INFO
	.align		4
.L_13:
        /*0008*/ 	.byte	0x04, 0x17
        /*000a*/ 	.short	(.L_15 - .L_14)
.L_14:
        /*000c*/ 	.word	0x00000000
        /*0010*/ 	.short	0x0002
        /*0012*/ 	.short	0x0010
        /*0014*/ 	.byte	0x00, 0xf0, 0x11, 0x00


	//----- nvinfo : EIATTR_KPARAM_INFO
	.align		4
.L_15:
        /*0018*/ 	.byte	0x04, 0x17
        /*001a*/ 	.short	(.L_17 - .L_16)
.L_16:
        /*001c*/ 	.word	0x00000000
        /*0020*/ 	.short	0x0001
        /*0022*/ 	.short	0x0008
        /*0024*/ 	.byte	0x00, 0xf5, 0x21, 0x00


	//----- nvinfo : EIATTR_KPARAM_INFO
	.align		4
.L_17:
        /*0028*/ 	.byte	0x04, 0x17
        /*002a*/ 	.short	(.L_19 - .L_18)
.L_18:
        /*002c*/ 	.word	0x00000000
        /*0030*/ 	.short	0x0000
        /*0032*/ 	.short	0x0000
        /*0034*/ 	.byte	0x00, 0xf5, 0x21, 0x00


	//----- nvinfo : EIATTR_SPARSE_MMA_MASK
	.align		4
.L_19:
        /*0038*/ 	.byte	0x03, 0x50
        /*003a*/ 	.short	0x0000


	//----- nvinfo : EIATTR_MAXREG_COUNT
	.align		4
        /*003c*/ 	.byte	0x03, 0x1b
        /*003e*/ 	.short	0x00ff


	//----- nvinfo : EIATTR_NUM_BARRIERS
	.align		4
        /*0040*/ 	.byte	0x02, 0x4c
        /*0042*/ 	.byte	0x01
	.zero		1


	//----- nvinfo : EIATTR_MERCURY_ISA_VERSION
	.align		4
        /*0044*/ 	.byte	0x03, 0x5f
        /*0046*/ 	.short	0x0101


	//----- nvinfo : EIATTR_VRC_CTA_INIT_COUNT
	.align		4
        /*0048*/ 	.byte	0x02, 0x4a
	.zero		1
	.zero		1


	//----- nvinfo : EIATTR_EXIT_INSTR_OFFSETS
	.align		4
        /*004c*/ 	.byte	0x04, 0x1c
        /*004e*/ 	.short	(.L_21 - .L_20)


	//   ....[0]....
.L_20:
        /*0050*/ 	.word	0x000004a0


	//----- nvinfo : EIATTR_CBANK_PARAM_SIZE
	.align		4
.L_21:
        /*0054*/ 	.byte	0x03, 0x19
        /*0056*/ 	.short	0x0014


	//----- nvinfo : EIATTR_PARAM_CBANK
	.align		4
        /*0058*/ 	.byte	0x04, 0x0a
        /*005a*/ 	.short	(.L_23 - .L_22)
	.align		4
.L_22:
        /*005c*/ 	.word	index@(.nv.constant0._Z10kernel_sumPfS_i)
        /*0060*/ 	.short	0x0380
        /*0062*/ 	.short	0x0014


	//----- nvinfo : EIATTR_SW_WAR
	.align		4
.L_23:
        /*0064*/ 	.byte	0x04, 0x36
        /*0066*/ 	.short	(.L_25 - .L_24)
.L_24:
        /*0068*/ 	.word	0x00000008
.L_25:


//--------------------- .nv.info._Z22kernel_excl_prefix_sumPfS_ --------------------------
	.section	.nv.info._Z22kernel_excl_prefix_sumPfS_,"",@"SHT_CUDA_INFO"
	.sectionflags	@""
	.align	4


	//----- nvinfo : EIATTR_CUDA_API_VERSION
	.align		4
        /*0000*/ 	.byte	0x04, 0x37
        /*0002*/ 	.short	(.L_27 - .L_26)
.L_26:
        /*0004*/ 	.word	0x00000082


	//----- nvinfo : EIATTR_KPARAM_INFO
	.align		4
.L_27:
        /*0008*/ 	.byte	0x04, 0x17
        /*000a*/ 	.short	(.L_29 - .L_28)
.L_28:
        /*000c*/ 	.word	0x00000000
        /*0010*/ 	.short	0x0001
        /*0012*/ 	.short	0x0008
        /*0014*/ 	.byte	0x00, 0xf5, 0x21, 0x00


	//----- nvinfo : EIATTR_KPARAM_INFO
	.align		4
.L_29:
        /*0018*/ 	.byte	0x04, 0x17
        /*001a*/ 	.short	(.L_31 - .L_30)
.L_30:
        /*001c*/ 	.word	0x00000000
        /*0020*/ 	.short	0x0000
        /*0022*/ 	.short	0x0000
        /*0024*/ 	.byte	0x00, 0xf5, 0x21, 0x00


	//----- nvinfo : EIATTR_SPARSE_MMA_MASK
	.align		4
.L_31:
        /*0028*/ 	.byte	0x03, 0x50
        /*002a*/ 	.short	0x0000


	//----- nvinfo : EIATTR_MAXREG_COUNT
	.align		4
        /*002c*/ 	.byte	0x03, 0x1b
        /*002e*/ 	.short	0x00ff


	//----- nvinfo : EIATTR_MERCURY_ISA_VERSION
	.align		4
        /*0030*/ 	.byte	0x03, 0x5f
        /*0032*/ 	.short	0x0101


	//----- nvinfo : EIATTR_VRC_CTA_INIT_COUNT
	.align		4
        /*0034*/ 	.byte	0x02, 0x4a
	.zero		1
	.zero		1


	//----- nvinfo : EIATTR_EXIT_INSTR_OFFSETS
	.align		4
        /*0038*/ 	.byte	0x04, 0x1c
        /*003a*/ 	.short	(.L_33 - .L_32)


	//   ....[0]....
.L_32:
        /*003c*/ 	.word	0x00000090


	//   ....[1]....
        /*0040*/ 	.word	0x00000d30


	//----- nvinfo : EIATTR_CBANK_PARAM_SIZE
	.align		4
.L_33:
        /*0044*/ 	.byte	0x03, 0x19
        /*0046*/ 	.short	0x0010


	//----- nvinfo : EIATTR_PARAM_CBANK
	.align		4
        /*0048*/ 	.byte	0x04, 0x0a
        /*004a*/ 	.short	(.L_35 - .L_34)
	.align		4
.L_34:
        /*004c*/ 	.word	index@(.nv.constant0._Z22kernel_excl_prefix_sumPfS_)
        /*0050*/ 	.short	0x0380
        /*0052*/ 	.short	0x0010


	//----- nvinfo : EIATTR_SW_WAR
	.align		4
.L_35:
        /*0054*/ 	.byte	0x04, 0x36
        /*0056*/ 	.short	(.L_37 - .L_36)
.L_36:
        /*0058*/ 	.word	0x00000008
.L_37:


//--------------------- .nv.callgraph             --------------------------
	.section	.nv.callgraph,"",@"SHT_CUDA_CALLGRAPH"
	.align	4
	.sectionentsize	8
	.align		4
        /*0000*/ 	.word	0x00000000
	.align		4
        /*0004*/ 	.word	0xffffffff
	.align		4
        /*0008*/ 	.word	0x00000000
	.align		4
        /*000c*/ 	.word	0xfffffffe
	.align		4
        /*0010*/ 	.word	0x00000000
	.align		4
        /*0014*/ 	.word	0xfffffffd
	.align		4
        /*0018*/ 	.word	0x00000000
	.align		4
        /*001c*/ 	.word	0xfffffffc


//--------------------- .text._Z10kernel_sumPfS_i --------------------------
	.section	.text._Z10kernel_sumPfS_i,"ax",@progbits
	.align	128
        .global         _Z10kernel_sumPfS_i
        .type           _Z10kernel_sumPfS_i,@function
        .size           _Z10kernel_sumPfS_i,(.L_x_3 - _Z10kernel_sumPfS_i)
        .other          _Z10kernel_sumPfS_i,@"STO_CUDA_ENTRY STV_DEFAULT"
_Z10kernel_sumPfS_i:
.text._Z10kernel_sumPfS_i:
[----:B------:R-:W-:Y:S08]  /*0000*/  LDC R1, c[0x0][0x37c] ;  /* 0x0000df00ff017b82 */ /* 0x000ff00000000800 */
[----:B------:R-:W0:Y:S01]  /*0010*/  LDC R8, c[0x0][0x390] ;  /* 0x0000e400ff087b82 */ /* 0x000e220000000800 */
[----:B------:R-:W1:Y:S01]  /*0020*/  S2R R9, SR_TID.X ;  /* 0x0000000000097919 */ /* 0x000e620000002100 */
[----:B------:R-:W2:Y:S06]  /*0030*/  LDCU.64 UR6, c[0x0][0x358] ;  /* 0x00006b00ff0677ac */ /* 0x000eac0008000a00 */
[----:B------:R-:W1:Y:S08]  /*0040*/  S2UR UR4, SR_CTAID.X ;  /* 0x00000000000479c3 */ /* 0x000e700000002500 */
[----:B------:R-:W1:Y:S01]  /*0050*/  LDC R0, c[0x0][0x360] ;  /* 0x0000d800ff007b82 */ /* 0x000e620000000800 */
[----:B0-----:R-:W-:-:S04]  /*0060*/  IABS R5, R8 ;  /* 0x0000000800057213 */ /* 0x001fc80000000000 */
[----:B------:R-:W0:Y:S01]  /*0070*/  I2F.RP R4, R5 ;  /* 0x0000000500047306 */ /* 0x000e220000209400 */
[----:B-1----:R-:W-:-:S07]  /*0080*/  IMAD R0, R0, UR4, R9 ;  /* 0x0000000400007c24 */ /* 0x002fce000f8e0209 */
[----:B0-----:R-:W0:Y:S01]  /*0090*/  MUFU.RCP R4, R4 ;  /* 0x0000000400047308 */ /* 0x001e220000001000 */
[----:B------:R-:W-:Y:S02]  /*00a0*/  SHF.L.U32 R0, R0, 0x3, RZ ;  /* 0x0000000300007819 */ /* 0x000fe400000006ff */
[----:B0-----:R-:W-:Y:S02]  /*00b0*/  IADD3 R2, PT, PT, R4, 0xffffffe, RZ ;  /* 0x0ffffffe04027810 */ /* 0x001fe40007ffe0ff */
[----:B------:R-:W-:-:S03]  /*00c0*/  IABS R4, R0 ;  /* 0x0000000000047213 */ /* 0x000fc60000000000 */
[----:B------:R0:W1:Y:S02]  /*00d0*/  F2I.FTZ.U32.TRUNC.NTZ R3, R2 ;  /* 0x0000000200037305 */ /* 0x000064000021f000 */
[----:B0-----:R-:W-:Y:S01]  /*00e0*/  HFMA2 R2, -RZ, RZ, 0, 0 ;  /* 0x00000000ff027431 */ /* 0x001fe200000001ff */
[----:B-1----:R-:W-:-:S05]  /*00f0*/  IADD3 R6, PT, PT, RZ, -R3, RZ ;  /* 0x80000003ff067210 */ /* 0x002fca0007ffe0ff */
[----:B------:R-:W-:-:S04]  /*0100*/  IMAD R7, R6, R5, RZ ;  /* 0x0000000506077224 */ /* 0x000fc800078e02ff */
[----:B------:R-:W-:Y:S02]  /*0110*/  IMAD.HI.U32 R3, R3, R7, R2 ;  /* 0x0000000703037227 */ /* 0x000fe400078e0002 */
[----:B------:R-:W0:Y:S04]  /*0120*/  LDC.64 R6, c[0x0][0x380] ;  /* 0x0000e000ff067b82 */ /* 0x000e280000000a00 */
[----:B------:R-:W-:-:S05]  /*0130*/  IMAD.HI.U32 R3, R3, R4, RZ ;  /* 0x0000000403037227 */ /* 0x000fca00078e00ff */
[----:B------:R-:W-:-:S05]  /*0140*/  IADD3 R2, PT, PT, -R3, RZ, RZ ;  /* 0x000000ff03027210 */ /* 0x000fca0007ffe1ff */
[----:B------:R-:W-:-:S05]  /*0150*/  IMAD R2, R5, R2, R4 ;  /* 0x0000000205027224 */ /* 0x000fca00078e0204 */
[----:B------:R-:W-:-:S13]  /*0160*/  ISETP.GT.U32.AND P2, PT, R5, R2, PT ;  /* 0x000000020500720c */ /* 0x000fda0003f44070 */
[-C--:B------:R-:W-:Y:S02]  /*0170*/  @!P2 IADD3 R2, PT, PT, R2, -R5.reuse, RZ ;  /* 0x800000050202a210 */ /* 0x080fe40007ffe0ff */
[----:B------:R-:W-:Y:S02]  /*0180*/  @!P2 IADD3 R3, PT, PT, R3, 0x1, RZ ;  /* 0x000000010303a810 */ /* 0x000fe40007ffe0ff */
[----:B------:R-:W-:Y:S02]  /*0190*/  ISETP.GE.U32.AND P0, PT, R2, R5, PT ;  /* 0x000000050200720c */ /* 0x000fe40003f06070 */
[----:B------:R-:W-:Y:S01]  /*01a0*/  LOP3.LUT R2, R0, R8, RZ, 0x3c, !PT ;  /* 0x0000000800027212 */ /* 0x000fe200078e3cff */
[----:B------:R-:W1:Y:S01]  /*01b0*/  LDC.64 R4, c[0x0][0x388] ;  /* 0x0000e200ff047b82 */ /* 0x000e620000000a00 */
[----:B------:R-:W-:Y:S02]  /*01c0*/  ISETP.NE.AND P2, PT, R8, RZ, PT ;  /* 0x000000ff0800720c */ /* 0x000fe40003f45270 */
[----:B------:R-:W-:-:S07]  /*01d0*/  ISETP.GE.AND P1, PT, R2, RZ, PT ;  /* 0x000000ff0200720c */ /* 0x000fce0003f26270 */
[----:B------:R-:W-:Y:S02]  /*01e0*/  @P0 IADD3 R3, PT, PT, R3, 0x1, RZ ;  /* 0x0000000103030810 */ /* 0x000fe40007ffe0ff */
[----:B------:R-:W-:-:S04]  /*01f0*/  ISETP.NE.AND P0, PT, R9, RZ, PT ;  /* 0x000000ff0900720c */ /* 0x000fc80003f05270 */
[----:B------:R-:W-:Y:S02]  /*0200*/  @!P1 IADD3 R3, PT, PT, -R3, RZ, RZ ;  /* 0x000000ff03039210 */ /* 0x000fe40007ffe1ff */
[----:B------:R-:W-:-:S05]  /*0210*/  @!P2 LOP3.LUT R3, RZ, R8, RZ, 0x33, !PT ;  /* 0x00000008ff03a212 */ /* 0x000fca00078e33ff */
[-C--:B------:R-:W-:Y:S01]  /*0220*/  IMAD R9, R3, R8.reuse, RZ ;  /* 0x0000000803097224 */ /* 0x080fe200078e02ff */
[----:B------:R-:W3:Y:S04]  /*0230*/  S2UR UR5, SR_CgaCtaId ;  /* 0x00000000000579c3 */ /* 0x000ee80000008800 */
[----:B------:R-:W-:Y:S01]  /*0240*/  LEA R11, R9, R8, 0x1 ;  /* 0x00000008090b7211 */ /* 0x000fe200078e08ff */
[----:B------:R-:W-:-:S03]  /*0250*/  UMOV UR4, 0x400 ;  /* 0x0000040000047882 */ /* 0x000fc60000000000 */
[----:B------:R-:W4:Y:S01]  /*0260*/  LDC.64 R2, c[0x0][0x388] ;  /* 0x0000e200ff027b82 */ /* 0x000f220000000a00 */
[----:B-1----:R-:W-:-:S04]  /*0270*/  @!P0 IMAD.WIDE R4, R11, 0x4, R4 ;  /* 0x000000040b048825 */ /* 0x002fc800078e0204 */
[C---:B0-----:R-:W-:Y:S02]  /*0280*/  @!P0 IMAD.WIDE R6, R11.reuse, 0x4, R6 ;  /* 0x000000040b068825 */ /* 0x041fe400078e0206 */
[----:B--2---:R-:W2:Y:S04]  /*0290*/  @!P0 LDG.E R4, desc[UR6][R4.64+-0x4] ;  /* 0xfffffc0604048981 */ /* 0x004ea8000c1e1900 */
[----:B------:R-:W2:Y:S01]  /*02a0*/  @!P0 LDG.E R7, desc[UR6][R6.64+-0x4] ;  /* 0xfffffc0606078981 */ /* 0x000ea2000c1e1900 */
[----:B------:R-:W-:Y:S01]  /*02b0*/  IADD3 R9, PT, PT, R11, R0, -R9 ;  /* 0x000000000b097210 */ /* 0x000fe20007ffe809 */
[----:B---3--:R-:W-:-:S04]  /*02c0*/  ULEA UR4, UR5, UR4, 0x18 ;  /* 0x0000000405047291 */ /* 0x008fc8000f8ec0ff */
[----:B----4-:R-:W-:-:S04]  /*02d0*/  IMAD.WIDE R2, R9, 0x4, R2 ;  /* 0x0000000409027825 */ /* 0x010fc800078e0202 */
[----:B--2---:R-:W-:-:S05]  /*02e0*/  @!P0 FADD R0, R4, R7 ;  /* 0x0000000704008221 */ /* 0x004fca0000000000 */
[----:B------:R-:W-:Y:S01]  /*02f0*/  @!P0 STS [UR4], R0 ;  /* 0x00000000ff008988 */ /* 0x000fe20008000804 */
[----:B------:R-:W-:Y:S06]  /*0300*/  BAR.SYNC.DEFER_BLOCKING 0x0 ;  /* 0x0000000000007b1d */ /* 0x000fec0000010000 */
[----:B------:R-:W2:Y:S04]  /*0310*/  LDG.E R5, desc[UR6][R2.64] ;  /* 0x0000000602057981 */ /* 0x000ea8000c1e1900 */
[----:B------:R-:W3:Y:S04]  /*0320*/  LDG.E R7, desc[UR6][R2.64+0x4] ;  /* 0x0000040602077981 */ /* 0x000ee8000c1e1900 */
[----:B------:R-:W4:Y:S04]  /*0330*/  LDG.E R9, desc[UR6][R2.64+0x8] ;  /* 0x0000080602097981 */ /* 0x000f28000c1e1900 */
[----:B------:R-:W5:Y:S04]  /*0340*/  LDG.E R11, desc[UR6][R2.64+0xc] ;  /* 0x00000c06020b7981 */ /* 0x000f68000c1e1900 */
[----:B------:R-:W5:Y:S04]  /*0350*/  LDG.E R13, desc[UR6][R2.64+0x10] ;  /* 0x00001006020d7981 */ /* 0x000f68000c1e1900 */
[----:B------:R-:W5:Y:S04]  /*0360*/  LDG.E R15, desc[UR6][R2.64+0x14] ;  /* 0x00001406020f7981 */ /* 0x000f68000c1e1900 */
[----:B------:R-:W5:Y:S04]  /*0370*/  LDG.E R17, desc[UR6][R2.64+0x18] ;  /* 0x0000180602117981 */ /* 0x000f68000c1e1900 */
[----:B------:R-:W5:Y:S04]  /*0380*/  LDG.E R19, desc[UR6][R2.64+0x1c] ;  /* 0x00001c0602137981 */ /* 0x000f68000c1e1900 */
[----:B------:R-:W2:Y:S02]  /*0390*/  LDS R4, [UR4] ;  /* 0x00000004ff047984 */ /* 0x000ea40008000800 */
[C---:B--2---:R-:W-:Y:S01]  /*03a0*/  FADD R5, R4.reuse, R5 ;  /* 0x0000000504057221 */ /* 0x044fe20000000000 */
[----:B---3--:R-:W-:-:S04]  /*03b0*/  FADD R7, R4, R7 ;  /* 0x0000000704077221 */ /* 0x008fc80000000000 */
[----:B------:R-:W-:Y:S01]  /*03c0*/  STG.E desc[UR6][R2.64], R5 ;  /* 0x0000000502007986 */ /* 0x000fe2000c101906 */
[----:B----4-:R-:W-:-:S03]  /*03d0*/  FADD R9, R4, R9 ;  /* 0x0000000904097221 */ /* 0x010fc60000000000 */
[----:B------:R-:W-:Y:S01]  /*03e0*/  STG.E desc[UR6][R2.64+0x4], R7 ;  /* 0x0000040702007986 */ /* 0x000fe2000c101906 */
[----:B-----5:R-:W-:-:S03]  /*03f0*/  FADD R11, R4, R11 ;  /* 0x0000000b040b7221 */ /* 0x020fc60000000000 */
[----:B------:R-:W-:Y:S01]  /*0400*/  STG.E desc[UR6][R2.64+0x8], R9 ;  /* 0x0000080902007986 */ /* 0x000fe2000c101906 */
[----:B------:R-:W-:-:S03]  /*0410*/  FADD R13, R4, R13 ;  /* 0x0000000d040d7221 */ /* 0x000fc60000000000 */
[----:B------:R-:W-:Y:S01]  /*0420*/  STG.E desc[UR6][R2.64+0xc], R11 ;  /* 0x00000c0b02007986 */ /* 0x000fe2000c101906 */
[----:B------:R-:W-:-:S03]  /*0430*/  FADD R15, R4, R15 ;  /* 0x0000000f040f7221 */ /* 0x000fc60000000000 */
[----:B------:R-:W-:Y:S01]  /*0440*/  STG.E desc[UR6][R2.64+0x10], R13 ;  /* 0x0000100d02007986 */ /* 0x000fe2000c101906 */
[----:B------:R-:W-:-:S03]  /*0450*/  FADD R17, R4, R17 ;  /* 0x0000001104117221 */ /* 0x000fc60000000000 */
[----:B------:R-:W-:Y:S01]  /*0460*/  STG.E desc[UR6][R2.64+0x14], R15 ;  /* 0x0000140f02007986 */ /* 0x000fe2000c101906 */
[----:B------:R-:W-:-:S03]  /*0470*/  FADD R19, R4, R19 ;  /* 0x0000001304137221 */ /* 0x000fc60000000000 */
[----:B------:R-:W-:Y:S04]  /*0480*/  STG.E desc[UR6][R2.64+0x18], R17 ;  /* 0x0000181102007986 */ /* 0x000fe8000c101906 */
[----:B------:R-:W-:Y:S01]  /*0490*/  STG.E desc[UR6][R2.64+0x1c], R19 ;  /* 0x00001c1302007986 */ /* 0x000fe2000c101906 */
[----:B------:R-:W-:Y:S05]  /*04a0*/  EXIT ;  /* 0x000000000000794d */ /* 0x000fea0003800000 */
.L_x_0:
[----:B------:R-:W-:-:S00]  /*04b0*/  BRA `(.L_x_0) ;  /* 0xfffffffc00fc7947 */ /* 0x000fc0000383ffff */
[----:B------:R-:W-:-:S00]  /*04c0*/  NOP ;  /* 0x0000000000007918 */ /* 0x000fc00000000000 */
        /* <DEDUP_REMOVED lines=11> */
.L_x_3:


//--------------------- .text._Z22kernel_excl_prefix_sumPfS_ --------------------------
	.section	.text._Z22kernel_excl_prefix_sumPfS_,"ax",@progbits
	.align	128
        .global         _Z22kernel_excl_prefix_sumPfS_
        .type           _Z22kernel_excl_prefix_sumPfS_,@function
        .size           _Z22kernel_excl_prefix_sumPfS_,(.L_x_4 - _Z22kernel_excl_prefix_sumPfS_)
        .other          _Z22kernel_excl_prefix_sumPfS_,@"STO_CUDA_ENTRY STV_DEFAULT"
_Z22kernel_excl_prefix_sumPfS_:
.text._Z22kernel_excl_prefix_sumPfS_:
[----:B------:R-:W-:Y:S01]  /*0000*/  LDC R1, c[0x0][0x37c] ;  /* 0x0000df00ff017b82 */ /* 0x000fe20000000800 */
[----:B------:R-:W0:Y:S07]  /*0010*/  S2R R3, SR_TID.X ;  /* 0x0000000000037919 */ /* 0x000e2e0000002100 */
[----:B------:R-:W0:Y:S08]  /*0020*/  S2UR UR4, SR_CTAID.X ;  /* 0x00000000000479c3 */ /* 0x000e300000002500 */
[----:B------:R-:W0:Y:S02]  /*0030*/  LDC R0, c[0x0][0x360] ;  /* 0x0000d800ff007b82 */ /* 0x000e240000000800 */
[----:B0-----:R-:W-:-:S05]  /*0040*/  IMAD R0, R0, UR4, R3 ;  /* 0x0000000400007c24 */ /* 0x001fca000f8e0203 */
[----:B------:R-:W-:-:S04]  /*0050*/  SHF.L.U32 R9, R0, 0xc, RZ ;  /* 0x0000000c00097819 */ /* 0x000fc800000006ff */
[C---:B------:R-:W-:Y:S02]  /*0060*/  IADD3 R7, PT, PT, R9.reuse, 0x1, RZ ;  /* 0x0000000109077810 */ /* 0x040fe40007ffe0ff */
[----:B------:R-:W-:-:S04]  /*0070*/  IADD3 R0, PT, PT, R9, 0x1000, RZ ;  /* 0x0000100009007810 */ /* 0x000fc80007ffe0ff */
[----:B------:R-:W-:-:S13]  /*0080*/  ISETP.GE.AND P0, PT, R7, R0, PT ;  /* 0x000000000700720c */ /* 0x000fda0003f06270 */
[----:B------:R-:W-:Y:S05]  /*0090*/  @P0 EXIT ;  /* 0x000000000000094d */ /* 0x000fea0003800000 */
[----:B------:R-:W0:Y:S01]  /*00a0*/  LDCU.128 UR4, c[0x0][0x380] ;  /* 0x00007000ff0477ac */ /* 0x000e220008000c00 */
[----:B------:R-:W1:Y:S01]  /*00b0*/  LDCU.64 UR8, c[0x0][0x358] ;  /* 0x00006b00ff0877ac */ /* 0x000e620008000a00 */
[----:B0-----:R-:W-:-:S04]  /*00c0*/  UIADD3 UR4, UP0, UPT, UR4, 0x8, URZ ;  /* 0x0000000804047890 */ /* 0x001fc8000ff1e0ff */
[----:B------:R-:W-:Y:S02]  /*00d0*/  UIADD3.X UR5, UPT, UPT, URZ, UR5, URZ, UP0, !UPT ;  /* 0x00000005ff057290 */ /* 0x000fe400087fe4ff */
[----:B------:R-:W-:-:S04]  /*00e0*/  MOV R2, UR4 ;  /* 0x0000000400027c02 */ /* 0x000fc80008000f00 */
[----:B------:R-:W-:-:S03]  /*00f0*/  MOV R3, UR5 ;  /* 0x0000000500037c02 */ /* 0x000fc60008000f00 */
[----:B------:R-:W-:-:S05]  /*0100*/  IMAD.WIDE R10, R9, 0x4, R2 ;  /* 0x00000004090a7825 */ /* 0x000fca00078e0202 */
[----:B-1----:R-:W2:Y:S01]  /*0110*/  LDG.E R0, desc[UR8][R10.64+-0x8] ;  /* 0xfffff8080a007981 */ /* 0x002ea2000c1e1900 */
[----:B------:R-:W-:-:S04]  /*0120*/  UIADD3 UR4, UP0, UPT, UR6, 0x8, URZ ;  /* 0x0000000806047890 */ /* 0x000fc8000ff1e0ff */
[----:B------:R-:W-:Y:S02]  /*0130*/  UIADD3.X UR5, UPT, UPT, URZ, UR7, URZ, UP0, !UPT ;  /* 0x00000007ff057290 */ /* 0x000fe400087fe4ff */
[----:B------:R-:W-:-:S04]  /*0140*/  MOV R4, UR4 ;  /* 0x0000000400047c02 */ /* 0x000fc80008000f00 */
[----:B------:R-:W-:-:S03]  /*0150*/  MOV R5, UR5 ;  /* 0x0000000500057c02 */ /* 0x000fc60008000f00 */
[----:B------:R-:W-:-:S04]  /*0160*/  IMAD.WIDE R12, R7, 0x4, R4 ;  /* 0x00000004070c7825 */ /* 0x000fc800078e0204 */
[----:B--2---:R-:W-:-:S05]  /*0170*/  FADD R15, RZ, R0 ;  /* 0x00000000ff0f7221 */ /* 0x004fca0000000000 */
[----:B------:R0:W-:Y:S04]  /*0180*/  STG.E desc[UR8][R12.64+-0x8], R15 ;  /* 0xfffff80f0c007986 */ /* 0x0001e8000c101908 */
[----:B------:R-:W2:Y:S02]  /*0190*/  LDG.E R0, desc[UR8][R10.64+-0x4] ;  /* 0xfffffc080a007981 */ /* 0x000ea4000c1e1900 */
[----:B--2---:R-:W-:-:S05]  /*01a0*/  FADD R17, R15, R0 ;  /* 0x000000000f117221 */ /* 0x004fca0000000000 */
[----:B------:R0:W-:Y:S04]  /*01b0*/  STG.E desc[UR8][R12.64+-0x4], R17 ;  /* 0xfffffc110c007986 */ /* 0x0001e8000c101908 */
[----:B------:R-:W2:Y:S01]  /*01c0*/  LDG.E R0, desc[UR8][R10.64] ;  /* 0x000000080a007981 */ /* 0x000ea2000c1e1900 */
[----:B------:R-:W-:Y:S01]  /*01d0*/  UMOV UR4, URZ ;  /* 0x000000ff00047c82 */ /* 0x000fe20008000000 */
[----:B--2---:R-:W-:-:S05]  /*01e0*/  FADD R21, R17, R0 ;  /* 0x0000000011157221 */ /* 0x004fca0000000000 */
[----:B------:R0:W-:Y:S02]  /*01f0*/  STG.E desc[UR8][R12.64], R21 ;  /* 0x000000150c007986 */ /* 0x0001e4000c101908 */
.L_x_1:
[----:B--2---:R-:W2:Y:S01]  /*0200*/  LDG.E R10, desc[UR8][R10.64+0x4] ;  /* 0x000004080a0a7981 */ /* 0x004ea2000c1e1900 */
[----:B0-----:R-:W-:-:S05]  /*0210*/  IADD3 R15, PT, PT, R9, 0x4, RZ ;  /* 0x00000004090f7810 */ /* 0x001fca0007ffe0ff */
[----:B------:R-:W-:-:S04]  /*0220*/  IMAD.WIDE R14, R15, 0x4, R2 ;  /* 0x000000040f0e7825 */ /* 0x000fc800078e0202 */
[----:B--2---:R-:W-:-:S05]  /*0230*/  FADD R21, R10, R21 ;  /* 0x000000150a157221 */ /* 0x004fca0000000000 */
[----:B------:R0:W-:Y:S04]  /*0240*/  STG.E desc[UR8][R12.64+0x4], R21 ;  /* 0x000004150c007986 */ /* 0x0001e8000c101908 */
[----:B------:R-:W2:Y:S01]  /*0250*/  LDG.E R0, desc[UR8][R14.64+-0x8] ;  /* 0xfffff8080e007981 */ /* 0x000ea2000c1e1900 */
[----:B------:R-:W-:-:S05]  /*0260*/  IADD3 R17, PT, PT, R7, 0x4, RZ ;  /* 0x0000000407117810 */ /* 0x000fca0007ffe0ff */
[----:B------:R-:W-:-:S04]  /*0270*/  IMAD.WIDE R16, R17, 0x4, R4 ;  /* 0x0000000411107825 */ /* 0x000fc800078e0204 */
[----:B--2---:R-:W-:-:S05]  /*0280*/  FADD R19, R21, R0 ;  /* 0x0000000015137221 */ /* 0x004fca0000000000 */
[----:B------:R1:W-:Y:S04]  /*0290*/  STG.E desc[UR8][R16.64+-0x8], R19 ;  /* 0xfffff81310007986 */ /* 0x0003e8000c101908 */
[----:B------:R-:W2:Y:S02]  /*02a0*/  LDG.E R0, desc[UR8][R14.64+-0x4] ;  /* 0xfffffc080e007981 */ /* 0x000ea4000c1e1900 */
[----:B--2---:R-:W-:-:S05]  /*02b0*/  FADD R23, R19, R0 ;  /* 0x0000000013177221 */ /* 0x004fca0000000000 */
[----:B------:R2:W-:Y:S04]  /*02c0*/  STG.E desc[UR8][R16.64+-0x4], R23 ;  /* 0xfffffc1710007986 */ /* 0x0005e8000c101908 */
[----:B------:R-:W3:Y:S02]  /*02d0*/  LDG.E R0, desc[UR8][R14.64] ;  /* 0x000000080e007981 */ /* 0x000ee4000c1e1900 */
[----:B---3--:R-:W-:-:S05]  /*02e0*/  FADD R25, R23, R0 ;  /* 0x0000000017197221 */ /* 0x008fca0000000000 */
[----:B------:R3:W-:Y:S04]  /*02f0*/  STG.E desc[UR8][R16.64], R25 ;  /* 0x0000001910007986 */ /* 0x0007e8000c101908 */
[----:B------:R-:W0:Y:S01]  /*0300*/  LDG.E R0, desc[UR8][R14.64+0x4] ;  /* 0x000004080e007981 */ /* 0x000e22000c1e1900 */
[----:B------:R-:W-:-:S05]  /*0310*/  IADD3 R11, PT, PT, R9, 0x8, RZ ;  /* 0x00000008090b7810 */ /* 0x000fca0007ffe0ff */
[----:B------:R-:W-:-:S04]  /*0320*/  IMAD.WIDE R10, R11, 0x4, R2 ;  /* 0x000000040b0a7825 */ /* 0x000fc800078e0202 */
[----:B0-----:R-:W-:-:S05]  /*0330*/  FADD R21, R25, R0 ;  /* 0x0000000019157221 */ /* 0x001fca0000000000 */
[----:B------:R0:W-:Y:S04]  /*0340*/  STG.E desc[UR8][R16.64+0x4], R21 ;  /* 0x0000041510007986 */ /* 0x0001e8000c101908 */
[----:B------:R-:W1:Y:S01]  /*0350*/  LDG.E R0, desc[UR8][R10.64+-0x8] ;  /* 0xfffff8080a007981 */ /* 0x000e62000c1e1900 */
[----:B------:R-:W-:-:S05]  /*0360*/  IADD3 R13, PT, PT, R7, 0x8, RZ ;  /* 0x00000008070d7810 */ /* 0x000fca0007ffe0ff */
[----:B------:R-:W-:-:S04]  /*0370*/  IMAD.WIDE R12, R13, 0x4, R4 ;  /* 0x000000040d0c7825 */ /* 0x000fc800078e0204 */
[----:B-1----:R-:W-:-:S05]  /*0380*/  FADD R19, R21, R0 ;  /* 0x0000000015137221 */ /* 0x002fca0000000000 */
        /* <DEDUP_REMOVED lines=102> */
[----:B------:R-:W-:Y:S04]  /*09f0*/  STG.E desc[UR8][R12.64], R25 ;  /* 0x000000190c007986 */ /* 0x000fe8000c101908 */
        /* <DEDUP_REMOVED lines=10> */
[----:B------:R-:W3:Y:S02]  /*0aa0*/  LDG.E R0, desc[UR8][R14.64+-0x4] ;  /* 0xfffffc080e007981 */ /* 0x000ee4000c1e1900 */
[----:B---3--:R-:W-:-:S05]  /*0ab0*/  FADD R11, R19, R0 ;  /* 0x00000000130b7221 */ /* 0x008fca0000000000 */
[----:B------:R-:W-:Y:S04]  /*0ac0*/  STG.E desc[UR8][R16.64+-0x4], R11 ;  /* 0xfffffc0b10007986 */ /* 0x000fe8000c101908 */
[----:B------:R-:W2:Y:S02]  /*0ad0*/  LDG.E R0, desc[UR8][R14.64] ;  /* 0x000000080e007981 */ /* 0x000ea4000c1e1900 */
[----:B--2---:R-:W-:-:S05]  /*0ae0*/  FADD R23, R11, R0 ;  /* 0x000000000b177221 */ /* 0x004fca0000000000 */
[----:B------:R2:W-:Y:S04]  /*0af0*/  STG.E desc[UR8][R16.64], R23 ;  /* 0x0000001710007986 */ /* 0x0005e8000c101908 */
[----:B------:R-:W3:Y:S01]  /*0b00*/  LDG.E R0, desc[UR8][R14.64+0x4] ;  /* 0x000004080e007981 */ /* 0x000ee2000c1e1900 */
[----:B0-----:R-:W-:-:S05]  /*0b10*/  IADD3 R21, PT, PT, R9, 0x28, RZ ;  /* 0x0000002809157810 */ /* 0x001fca0007ffe0ff */
[----:B------:R-:W-:-:S04]  /*0b20*/  IMAD.WIDE R20, R21, 0x4, R2 ;  /* 0x0000000415147825 */ /* 0x000fc800078e0202 */
[----:B---3--:R-:W-:-:S05]  /*0b30*/  FADD R13, R23, R0 ;  /* 0x00000000170d7221 */ /* 0x008fca0000000000 */
[----:B------:R0:W-:Y:S04]  /*0b40*/  STG.E desc[UR8][R16.64+0x4], R13 ;  /* 0x0000040d10007986 */ /* 0x0001e8000c101908 */
[----:B------:R-:W3:Y:S01]  /*0b50*/  LDG.E R0, desc[UR8][R20.64+-0x8] ;  /* 0xfffff80814007981 */ /* 0x000ee2000c1e1900 */
[----:B-1----:R-:W-:-:S05]  /*0b60*/  IADD3 R19, PT, PT, R7, 0x28, RZ ;  /* 0x0000002807137810 */ /* 0x002fca0007ffe0ff */
[----:B------:R-:W-:-:S04]  /*0b70*/  IMAD.WIDE R18, R19, 0x4, R4 ;  /* 0x0000000413127825 */ /* 0x000fc800078e0204 */
[----:B---3--:R-:W-:-:S05]  /*0b80*/  FADD R25, R13, R0 ;  /* 0x000000000d197221 */ /* 0x008fca0000000000 */
[----:B------:R-:W-:Y:S04]  /*0b90*/  STG.E desc[UR8][R18.64+-0x8], R25 ;  /* 0xfffff81912007986 */ /* 0x000fe8000c101908 */
[----:B------:R-:W2:Y:S02]  /*0ba0*/  LDG.E R0, desc[UR8][R20.64+-0x4] ;  /* 0xfffffc0814007981 */ /* 0x000ea4000c1e1900 */
[----:B--2---:R-:W-:-:S05]  /*0bb0*/  FADD R23, R25, R0 ;  /* 0x0000000019177221 */ /* 0x004fca0000000000 */
[----:B------:R1:W-:Y:S04]  /*0bc0*/  STG.E desc[UR8][R18.64+-0x4], R23 ;  /* 0xfffffc1712007986 */ /* 0x0003e8000c101908 */
[----:B------:R-:W2:Y:S02]  /*0bd0*/  LDG.E R0, desc[UR8][R20.64] ;  /* 0x0000000814007981 */ /* 0x000ea4000c1e1900 */
[----:B--2---:R-:W-:-:S05]  /*0be0*/  FADD R27, R23, R0 ;  /* 0x00000000171b7221 */ /* 0x004fca0000000000 */
[----:B------:R2:W-:Y:S04]  /*0bf0*/  STG.E desc[UR8][R18.64], R27 ;  /* 0x0000001b12007986 */ /* 0x0005e8000c101908 */
[----:B------:R-:W3:Y:S01]  /*0c00*/  LDG.E R0, desc[UR8][R20.64+0x4] ;  /* 0x0000040814007981 */ /* 0x000ee2000c1e1900 */
[----:B------:R-:W-:-:S05]  /*0c10*/  IADD3 R9, PT, PT, R9, 0x2c, RZ ;  /* 0x0000002c09097810 */ /* 0x000fca0007ffe0ff */
[----:B------:R-:W-:-:S04]  /*0c20*/  IMAD.WIDE R10, R9, 0x4, R2 ;  /* 0x00000004090a7825 */ /* 0x000fc800078e0202 */
[----:B---3--:R-:W-:-:S05]  /*0c30*/  FADD R15, R0, R27 ;  /* 0x0000001b000f7221 */ /* 0x008fca0000000000 */
[----:B------:R2:W-:Y:S04]  /*0c40*/  STG.E desc[UR8][R18.64+0x4], R15 ;  /* 0x0000040f12007986 */ /* 0x0005e8000c101908 */
[----:B------:R-:W3:Y:S01]  /*0c50*/  LDG.E R0, desc[UR8][R10.64+-0x8] ;  /* 0xfffff8080a007981 */ /* 0x000ee2000c1e1900 */
[----:B------:R-:W-:-:S05]  /*0c60*/  IADD3 R7, PT, PT, R7, 0x2c, RZ ;  /* 0x0000002c07077810 */ /* 0x000fca0007ffe0ff */
[----:B0-----:R-:W-:-:S04]  /*0c70*/  IMAD.WIDE R12, R7, 0x4, R4 ;  /* 0x00000004070c7825 */ /* 0x001fc800078e0204 */
[----:B---3--:R-:W-:-:S05]  /*0c80*/  FADD R17, R15, R0 ;  /* 0x000000000f117221 */ /* 0x008fca0000000000 */
[----:B------:R2:W-:Y:S04]  /*0c90*/  STG.E desc[UR8][R12.64+-0x8], R17 ;  /* 0xfffff8110c007986 */ /* 0x0005e8000c101908 */
[----:B------:R-:W1:Y:S02]  /*0ca0*/  LDG.E R0, desc[UR8][R10.64+-0x4] ;  /* 0xfffffc080a007981 */ /* 0x000e64000c1e1900 */
[----:B-1----:R-:W-:-:S05]  /*0cb0*/  FADD R23, R17, R0 ;  /* 0x0000000011177221 */ /* 0x002fca0000000000 */
[----:B------:R2:W-:Y:S04]  /*0cc0*/  STG.E desc[UR8][R12.64+-0x4], R23 ;  /* 0xfffffc170c007986 */ /* 0x0005e8000c101908 */
[----:B------:R-:W3:Y:S01]  /*0cd0*/  LDG.E R0, desc[UR8][R10.64] ;  /* 0x000000080a007981 */ /* 0x000ee2000c1e1900 */
[----:B------:R-:W-:-:S04]  /*0ce0*/  UIADD3 UR4, UPT, UPT, UR4, 0x2c, URZ ;  /* 0x0000002c04047890 */ /* 0x000fc8000fffe0ff */
[----:B------:R-:W-:Y:S01]  /*0cf0*/  UISETP.NE.AND UP0, UPT, UR4, 0xffc, UPT ;  /* 0x00000ffc0400788c */ /* 0x000fe2000bf05270 */
[----:B---3--:R-:W-:-:S05]  /*0d00*/  FADD R21, R23, R0 ;  /* 0x0000000017157221 */ /* 0x008fca0000000000 */
[----:B------:R2:W-:Y:S03]  /*0d10*/  STG.E desc[UR8][R12.64], R21 ;  /* 0x000000150c007986 */ /* 0x0005e6000c101908 */
[----:B------:R-:W-:Y:S05]  /*0d20*/  BRA.U UP0, `(.L_x_1) ;  /* 0xfffffff500347547 */ /* 0x000fea000b83ffff */
[----:B------:R-:W-:Y:S05]  /*0d30*/  EXIT ;  /* 0x000000000000794d */ /* 0x000fea0003800000 */
.L_x_2:
        /* <DEDUP_REMOVED lines=12> */
.L_x_4:


//--------------------- .nv.shared._Z10kernel_sumPfS_i --------------------------
	.section	.nv.shared._Z10kernel_sumPfS_i,"aw",@nobits
	.sectionflags	@""
	.align	4
.nv.shared._Z10kernel_sumPfS_i:
	.zero		1028


//--------------------- .nv.shared.reserved.0     --------------------------
	.section	.nv.shared.reserved.0,"aw",@nobits
	.weak		__nv_reservedSMEM_offset_0_alias
	.size		__nv_reservedSMEM_offset_0_alias, 0, 64
	.other		__nv_reservedSMEM_offset_0_alias,@"STO_CUDA_RESERVED_SHARED STV_DEFAULT"
__nv_reservedSMEM_offset_0_alias:
	.zero		0
	.zero		64


//--------------------- .nv.constant0._Z10kernel_sumPfS_i --------------------------
	.section	.nv.constant0._Z10kernel_sumPfS_i,"a",@progbits
	.sectionflags	@""
	.align	4
.nv.constant0._Z10kernel_sumPfS_i:
	.zero		916


//--------------------- .nv.constant0._Z22kernel_excl_prefix_sumPfS_ --------------------------
	.section	.nv.constant0._Z22kernel_excl_prefix_sumPfS_,"a",@progbits
	.sectionflags	@""
	.align	4
.nv.constant0._Z22kernel_excl_prefix_sumPfS_:
	.zero		912


//--------------------- SYMBOLS --------------------------

	.type		.nv.reservedSmem.offset0,@object
	.size		.nv.reservedSmem.offset0,0x4
	.type		.nv.reservedSmem.cap,@object
	.size		.nv.reservedSmem.cap,0x4
